//
// Generated by NVIDIA NVVM Compiler
//
// Compiler Build ID: CL-36424714
// Cuda compilation tools, release 13.0, V13.0.88
// Based on NVVM 20.0.0
//

.version 9.0
.target sm_100
.address_size 64

	// .globl	_Z5sgemmILj64ELj8ELj64ELj8EEviiiffPKfS1_Pf
// _ZZ5sgemmILj64ELj8ELj64ELj8EEviiiffPKfS1_PfE2As has been demoted
// _ZZ5sgemmILj64ELj8ELj64ELj8EEviiiffPKfS1_PfE2Bs has been demoted

.visible .entry _Z5sgemmILj64ELj8ELj64ELj8EEviiiffPKfS1_Pf(
	.param .u32 _Z5sgemmILj64ELj8ELj64ELj8EEviiiffPKfS1_Pf_param_0,
	.param .u32 _Z5sgemmILj64ELj8ELj64ELj8EEviiiffPKfS1_Pf_param_1,
	.param .u32 _Z5sgemmILj64ELj8ELj64ELj8EEviiiffPKfS1_Pf_param_2,
	.param .f32 _Z5sgemmILj64ELj8ELj64ELj8EEviiiffPKfS1_Pf_param_3,
	.param .f32 _Z5sgemmILj64ELj8ELj64ELj8EEviiiffPKfS1_Pf_param_4,
	.param .u64 .ptr .align 1 _Z5sgemmILj64ELj8ELj64ELj8EEviiiffPKfS1_Pf_param_5,
	.param .u64 .ptr .align 1 _Z5sgemmILj64ELj8ELj64ELj8EEviiiffPKfS1_Pf_param_6,
	.param .u64 .ptr .align 1 _Z5sgemmILj64ELj8ELj64ELj8EEviiiffPKfS1_Pf_param_7
)
{
	.reg .pred 	%p<3>;
	.reg .b32 	%r<47>;
	.reg .b32 	%f<199>;
	.reg .b64 	%rd<55>;
	// demoted variable
	.shared .align 4 .b8 _ZZ5sgemmILj64ELj8ELj64ELj8EEviiiffPKfS1_PfE2As[2048];
	// demoted variable
	.shared .align 4 .b8 _ZZ5sgemmILj64ELj8ELj64ELj8EEviiiffPKfS1_PfE2Bs[2048];
	ld.param.u32 	%r13, [_Z5sgemmILj64ELj8ELj64ELj8EEviiiffPKfS1_Pf_param_1];
	ld.param.u32 	%r14, [_Z5sgemmILj64ELj8ELj64ELj8EEviiiffPKfS1_Pf_param_2];
	ld.param.f32 	%f25, [_Z5sgemmILj64ELj8ELj64ELj8EEviiiffPKfS1_Pf_param_3];
	ld.param.f32 	%f26, [_Z5sgemmILj64ELj8ELj64ELj8EEviiiffPKfS1_Pf_param_4];
	ld.param.u64 	%rd8, [_Z5sgemmILj64ELj8ELj64ELj8EEviiiffPKfS1_Pf_param_5];
	ld.param.u64 	%rd9, [_Z5sgemmILj64ELj8ELj64ELj8EEviiiffPKfS1_Pf_param_6];
	ld.param.u64 	%rd10, [_Z5sgemmILj64ELj8ELj64ELj8EEviiiffPKfS1_Pf_param_7];
	mov.u32 	%r15, %ctaid.x;
	shl.b32 	%r1, %r15, 6;
	mov.u32 	%r2, %ctaid.y;
	mov.u32 	%r3, %tid.x;
	shr.u32 	%r4, %r3, 6;
	and.b32  	%r5, %r3, 63;
	setp.lt.u32 	%p1, %r13, 8;
	mov.f32 	%f191, 0f00000000;
	mov.f32 	%f192, %f191;
	mov.f32 	%f193, %f191;
	mov.f32 	%f194, %f191;
	mov.f32 	%f195, %f191;
	mov.f32 	%f196, %f191;
	mov.f32 	%f197, %f191;
	mov.f32 	%f198, %f191;
	@%p1 bra 	$L__BB0_3;
	mul.lo.s32 	%r16, %r13, %r1;
	and.b32  	%r17, %r3, 7;
	shr.u32 	%r18, %r3, 3;
	mad.lo.s32 	%r19, %r13, %r18, %r17;
	shl.b32 	%r20, %r3, 6;
	and.b32  	%r21, %r20, 448;
	add.s32 	%r22, %r21, %r18;
	shl.b32 	%r23, %r22, 2;
	mov.u32 	%r24, _ZZ5sgemmILj64ELj8ELj64ELj8EEviiiffPKfS1_PfE2As;
	add.s32 	%r6, %r24, %r23;
	mad.lo.s32 	%r25, %r14, %r4, %r5;
	and.b32  	%r26, %r3, 960;
	or.b32  	%r27, %r26, %r5;
	shl.b32 	%r28, %r27, 2;
	mov.u32 	%r29, _ZZ5sgemmILj64ELj8ELj64ELj8EEviiiffPKfS1_PfE2Bs;
	add.s32 	%r7, %r29, %r28;
	shl.b32 	%r30, %r14, 3;
	shl.b32 	%r31, %r4, 5;
	add.s32 	%r8, %r24, %r31;
	shl.b32 	%r32, %r5, 2;
	add.s32 	%r9, %r29, %r32;
	shr.u32 	%r33, %r13, 3;
	neg.s32 	%r46, %r33;
	mul.wide.s32 	%rd11, %r19, 4;
	mul.wide.u32 	%rd12, %r16, 4;
	add.s64 	%rd13, %rd11, %rd12;
	cvta.to.global.u64 	%rd14, %rd8;
	add.s64 	%rd54, %rd14, %rd13;
	mul.wide.u32 	%rd15, %r2, 256;
	mul.wide.s32 	%rd16, %r25, 4;
	add.s64 	%rd17, %rd15, %rd16;
	cvta.to.global.u64 	%rd18, %rd9;
	add.s64 	%rd53, %rd18, %rd17;
	mul.wide.u32 	%rd3, %r30, 4;
	mov.f32 	%f191, 0f00000000;
$L__BB0_2:
	ld.global.f32 	%f29, [%rd54];
	st.shared.f32 	[%r6], %f29;
	ld.global.f32 	%f30, [%rd53];
	st.shared.f32 	[%r7], %f30;
	bar.sync 	0;
	ld.shared.f32 	%f31, [%r9];
	ld.shared.f32 	%f32, [%r8];
	fma.rn.f32 	%f33, %f31, %f32, %f198;
	ld.shared.f32 	%f34, [%r8+4];
	fma.rn.f32 	%f35, %f31, %f34, %f197;
	ld.shared.f32 	%f36, [%r8+8];
	fma.rn.f32 	%f37, %f31, %f36, %f196;
	ld.shared.f32 	%f38, [%r8+12];
	fma.rn.f32 	%f39, %f31, %f38, %f195;
	ld.shared.f32 	%f40, [%r8+16];
	fma.rn.f32 	%f41, %f31, %f40, %f194;
	ld.shared.f32 	%f42, [%r8+20];
	fma.rn.f32 	%f43, %f31, %f42, %f193;
	ld.shared.f32 	%f44, [%r8+24];
	fma.rn.f32 	%f45, %f31, %f44, %f192;
	ld.shared.f32 	%f46, [%r8+28];
	fma.rn.f32 	%f47, %f31, %f46, %f191;
	ld.shared.f32 	%f48, [%r9+256];
	ld.shared.f32 	%f49, [%r8+256];
	fma.rn.f32 	%f50, %f48, %f49, %f33;
	ld.shared.f32 	%f51, [%r8+260];
	fma.rn.f32 	%f52, %f48, %f51, %f35;
	ld.shared.f32 	%f53, [%r8+264];
	fma.rn.f32 	%f54, %f48, %f53, %f37;
	ld.shared.f32 	%f55, [%r8+268];
	fma.rn.f32 	%f56, %f48, %f55, %f39;
	ld.shared.f32 	%f57, [%r8+272];
	fma.rn.f32 	%f58, %f48, %f57, %f41;
	ld.shared.f32 	%f59, [%r8+276];
	fma.rn.f32 	%f60, %f48, %f59, %f43;
	ld.shared.f32 	%f61, [%r8+280];
	fma.rn.f32 	%f62, %f48, %f61, %f45;
	ld.shared.f32 	%f63, [%r8+284];
	fma.rn.f32 	%f64, %f48, %f63, %f47;
	ld.shared.f32 	%f65, [%r9+512];
	ld.shared.f32 	%f66, [%r8+512];
	fma.rn.f32 	%f67, %f65, %f66, %f50;
	ld.shared.f32 	%f68, [%r8+516];
	fma.rn.f32 	%f69, %f65, %f68, %f52;
	ld.shared.f32 	%f70, [%r8+520];
	fma.rn.f32 	%f71, %f65, %f70, %f54;
	ld.shared.f32 	%f72, [%r8+524];
	fma.rn.f32 	%f73, %f65, %f72, %f56;
	ld.shared.f32 	%f74, [%r8+528];
	fma.rn.f32 	%f75, %f65, %f74, %f58;
	ld.shared.f32 	%f76, [%r8+532];
	fma.rn.f32 	%f77, %f65, %f76, %f60;
	ld.shared.f32 	%f78, [%r8+536];
	fma.rn.f32 	%f79, %f65, %f78, %f62;
	ld.shared.f32 	%f80, [%r8+540];
	fma.rn.f32 	%f81, %f65, %f80, %f64;
	ld.shared.f32 	%f82, [%r9+768];
	ld.shared.f32 	%f83, [%r8+768];
	fma.rn.f32 	%f84, %f82, %f83, %f67;
	ld.shared.f32 	%f85, [%r8+772];
	fma.rn.f32 	%f86, %f82, %f85, %f69;
	ld.shared.f32 	%f87, [%r8+776];
	fma.rn.f32 	%f88, %f82, %f87, %f71;
	ld.shared.f32 	%f89, [%r8+780];
	fma.rn.f32 	%f90, %f82, %f89, %f73;
	ld.shared.f32 	%f91, [%r8+784];
	fma.rn.f32 	%f92, %f82, %f91, %f75;
	ld.shared.f32 	%f93, [%r8+788];
	fma.rn.f32 	%f94, %f82, %f93, %f77;
	ld.shared.f32 	%f95, [%r8+792];
	fma.rn.f32 	%f96, %f82, %f95, %f79;
	ld.shared.f32 	%f97, [%r8+796];
	fma.rn.f32 	%f98, %f82, %f97, %f81;
	ld.shared.f32 	%f99, [%r9+1024];
	ld.shared.f32 	%f100, [%r8+1024];
	fma.rn.f32 	%f101, %f99, %f100, %f84;
	ld.shared.f32 	%f102, [%r8+1028];
	fma.rn.f32 	%f103, %f99, %f102, %f86;
	ld.shared.f32 	%f104, [%r8+1032];
	fma.rn.f32 	%f105, %f99, %f104, %f88;
	ld.shared.f32 	%f106, [%r8+1036];
	fma.rn.f32 	%f107, %f99, %f106, %f90;
	ld.shared.f32 	%f108, [%r8+1040];
	fma.rn.f32 	%f109, %f99, %f108, %f92;
	ld.shared.f32 	%f110, [%r8+1044];
	fma.rn.f32 	%f111, %f99, %f110, %f94;
	ld.shared.f32 	%f112, [%r8+1048];
	fma.rn.f32 	%f113, %f99, %f112, %f96;
	ld.shared.f32 	%f114, [%r8+1052];
	fma.rn.f32 	%f115, %f99, %f114, %f98;
	ld.shared.f32 	%f116, [%r9+1280];
	ld.shared.f32 	%f117, [%r8+1280];
	fma.rn.f32 	%f118, %f116, %f117, %f101;
	ld.shared.f32 	%f119, [%r8+1284];
	fma.rn.f32 	%f120, %f116, %f119, %f103;
	ld.shared.f32 	%f121, [%r8+1288];
	fma.rn.f32 	%f122, %f116, %f121, %f105;
	ld.shared.f32 	%f123, [%r8+1292];
	fma.rn.f32 	%f124, %f116, %f123, %f107;
	ld.shared.f32 	%f125, [%r8+1296];
	fma.rn.f32 	%f126, %f116, %f125, %f109;
	ld.shared.f32 	%f127, [%r8+1300];
	fma.rn.f32 	%f128, %f116, %f127, %f111;
	ld.shared.f32 	%f129, [%r8+1304];
	fma.rn.f32 	%f130, %f116, %f129, %f113;
	ld.shared.f32 	%f131, [%r8+1308];
	fma.rn.f32 	%f132, %f116, %f131, %f115;
	ld.shared.f32 	%f133, [%r9+1536];
	ld.shared.f32 	%f134, [%r8+1536];
	fma.rn.f32 	%f135, %f133, %f134, %f118;
	ld.shared.f32 	%f136, [%r8+1540];
	fma.rn.f32 	%f137, %f133, %f136, %f120;
	ld.shared.f32 	%f138, [%r8+1544];
	fma.rn.f32 	%f139, %f133, %f138, %f122;
	ld.shared.f32 	%f140, [%r8+1548];
	fma.rn.f32 	%f141, %f133, %f140, %f124;
	ld.shared.f32 	%f142, [%r8+1552];
	fma.rn.f32 	%f143, %f133, %f142, %f126;
	ld.shared.f32 	%f144, [%r8+1556];
	fma.rn.f32 	%f145, %f133, %f144, %f128;
	ld.shared.f32 	%f146, [%r8+1560];
	fma.rn.f32 	%f147, %f133, %f146, %f130;
	ld.shared.f32 	%f148, [%r8+1564];
	fma.rn.f32 	%f149, %f133, %f148, %f132;
	ld.shared.f32 	%f150, [%r9+1792];
	ld.shared.f32 	%f151, [%r8+1792];
	fma.rn.f32 	%f198, %f150, %f151, %f135;
	ld.shared.f32 	%f152, [%r8+1796];
	fma.rn.f32 	%f197, %f150, %f152, %f137;
	ld.shared.f32 	%f153, [%r8+1800];
	fma.rn.f32 	%f196, %f150, %f153, %f139;
	ld.shared.f32 	%f154, [%r8+1804];
	fma.rn.f32 	%f195, %f150, %f154, %f141;
	ld.shared.f32 	%f155, [%r8+1808];
	fma.rn.f32 	%f194, %f150, %f155, %f143;
	ld.shared.f32 	%f156, [%r8+1812];
	fma.rn.f32 	%f193, %f150, %f156, %f145;
	ld.shared.f32 	%f157, [%r8+1816];
	fma.rn.f32 	%f192, %f150, %f157, %f147;
	ld.shared.f32 	%f158, [%r8+1820];
	fma.rn.f32 	%f191, %f150, %f158, %f149;
	bar.sync 	0;
	add.s32 	%r46, %r46, 1;
	setp.ne.s32 	%p2, %r46, 0;
	add.s64 	%rd54, %rd54, 32;
	add.s64 	%rd53, %rd53, %rd3;
	@%p2 bra 	$L__BB0_2;
$L__BB0_3:
	shl.b32 	%r34, %r2, 6;
	mad.lo.s32 	%r35, %r14, %r1, %r34;
	cvt.u64.u32 	%rd19, %r35;
	cvta.to.global.u64 	%rd20, %rd10;
	mul.lo.s32 	%r36, %r4, %r14;
	shl.b32 	%r37, %r36, 3;
	add.s32 	%r38, %r37, %r5;
	cvt.u64.u32 	%rd21, %r38;
	add.s64 	%rd22, %rd21, %rd19;
	shl.b64 	%rd23, %rd22, 2;
	add.s64 	%rd24, %rd20, %rd23;
	ld.global.f32 	%f159, [%rd24];
	mul.f32 	%f160, %f26, %f159;
	fma.rn.f32 	%f161, %f25, %f198, %f160;
	st.global.f32 	[%rd24], %f161;
	add.s32 	%r39, %r38, %r14;
	cvt.u64.u32 	%rd25, %r39;
	add.s64 	%rd26, %rd25, %rd19;
	shl.b64 	%rd27, %rd26, 2;
	add.s64 	%rd28, %rd20, %rd27;
	ld.global.f32 	%f162, [%rd28];
	mul.f32 	%f163, %f26, %f162;
	fma.rn.f32 	%f164, %f25, %f197, %f163;
	st.global.f32 	[%rd28], %f164;
	add.s32 	%r40, %r39, %r14;
	cvt.u64.u32 	%rd29, %r40;
	add.s64 	%rd30, %rd29, %rd19;
	shl.b64 	%rd31, %rd30, 2;
	add.s64 	%rd32, %rd20, %rd31;
	ld.global.f32 	%f165, [%rd32];
	mul.f32 	%f166, %f26, %f165;
	fma.rn.f32 	%f167, %f25, %f196, %f166;
	st.global.f32 	[%rd32], %f167;
	add.s32 	%r41, %r40, %r14;
	cvt.u64.u32 	%rd33, %r41;
	add.s64 	%rd34, %rd33, %rd19;
	shl.b64 	%rd35, %rd34, 2;
	add.s64 	%rd36, %rd20, %rd35;
	ld.global.f32 	%f168, [%rd36];
	mul.f32 	%f169, %f26, %f168;
	fma.rn.f32 	%f170, %f25, %f195, %f169;
	st.global.f32 	[%rd36], %f170;
	add.s32 	%r42, %r41, %r14;
	cvt.u64.u32 	%rd37, %r42;
	add.s64 	%rd38, %rd37, %rd19;
	shl.b64 	%rd39, %rd38, 2;
	add.s64 	%rd40, %rd20, %rd39;
	ld.global.f32 	%f171, [%rd40];
	mul.f32 	%f172, %f26, %f171;
	fma.rn.f32 	%f173, %f25, %f194, %f172;
	st.global.f32 	[%rd40], %f173;
	add.s32 	%r43, %r42, %r14;
	cvt.u64.u32 	%rd41, %r43;
	add.s64 	%rd42, %rd41, %rd19;
	shl.b64 	%rd43, %rd42, 2;
	add.s64 	%rd44, %rd20, %rd43;
	ld.global.f32 	%f174, [%rd44];
	mul.f32 	%f175, %f26, %f174;
	fma.rn.f32 	%f176, %f25, %f193, %f175;
	st.global.f32 	[%rd44], %f176;
	add.s32 	%r44, %r43, %r14;
	cvt.u64.u32 	%rd45, %r44;
	add.s64 	%rd46, %rd45, %rd19;
	shl.b64 	%rd47, %rd46, 2;
	add.s64 	%rd48, %rd20, %rd47;
	ld.global.f32 	%f177, [%rd48];
	mul.f32 	%f178, %f26, %f177;
	fma.rn.f32 	%f179, %f25, %f192, %f178;
	st.global.f32 	[%rd48], %f179;
	add.s32 	%r45, %r44, %r14;
	cvt.u64.u32 	%rd49, %r45;
	add.s64 	%rd50, %rd49, %rd19;
	shl.b64 	%rd51, %rd50, 2;
	add.s64 	%rd52, %rd20, %rd51;
	ld.global.f32 	%f180, [%rd52];
	mul.f32 	%f181, %f26, %f180;
	fma.rn.f32 	%f182, %f25, %f191, %f181;
	st.global.f32 	[%rd52], %f182;
	ret;

}


// ===== COMPILED SASS (sm_100) =====

	.target	sm_100

	.elftype	@"ET_EXEC"


//--------------------- .note.nv.tkinfo           --------------------------
	.section	.note.nv.tkinfo,"",@"SHT_NOTE"
	.sectionflags	@"SHF_NOTE_NV_TKINFO"
	.tkinfo
        /*0018*/ 	.word	0x00000002
        /*0030*/ 	.string	""
        /*0030*/ 	.string	"ptxas"
        /*0030*/ 	.string	"Cuda compilation tools, release 13.0, V13.0.88"
        /*0030*/ 	.string	"Build cuda_13.0.r13.0/compiler.36424714_0"
        /*0030*/ 	.string	"-arch sm_100 -m 64 "



//--------------------- .note.nv.cuinfo           --------------------------
	.section	.note.nv.cuinfo,"",@"SHT_NOTE"
	.sectionflags	@"SHF_NOTE_NV_CUINFO"
        /*0018*/ 	.short	0x0002
        /*001a*/ 	.short	0x0064
        /*001c*/ 	.short	0x0082
	.zero		2


//--------------------- .nv.info                  --------------------------
	.section	.nv.info,"",@"SHT_CUDA_INFO"
	.align	4


	//----- nvinfo : EIATTR_REGCOUNT
	.align		4
        /*0000*/ 	.byte	0x04, 0x2f
        /*0002*/ 	.short	(.L_1 - .L_0)
	.align		4
.L_0:
        /*0004*/ 	.word	index@(_Z5sgemmILj64ELj8ELj64ELj8EEviiiffPKfS1_Pf)
        /*0008*/ 	.word	0x00000028


	//----- nvinfo : EIATTR_FRAME_SIZE
	.align		4
.L_1:
        /*000c*/ 	.byte	0x04, 0x11
        /*000e*/ 	.short	(.L_3 - .L_2)
	.align		4
.L_2:
        /*0010*/ 	.word	index@(_Z5sgemmILj64ELj8ELj64ELj8EEviiiffPKfS1_Pf)
        /*0014*/ 	.word	0x00000000


	//----- nvinfo : EIATTR_MIN_STACK_SIZE
	.align		4
.L_3:
        /*0018*/ 	.byte	0x04, 0x12
        /*001a*/ 	.short	(.L_5 - .L_4)
	.align		4
.L_4:
        /*001c*/ 	.word	index@(_Z5sgemmILj64ELj8ELj64ELj8EEviiiffPKfS1_Pf)
        /*0020*/ 	.word	0x00000000
.L_5:


//--------------------- .nv.compat                --------------------------
	.section	.nv.compat,"",@"SHT_CUDA_COMPAT_INFO"
	.align	4
        /*0000*/ 	.byte	0x02, 0x09, 0x00, 0x00, 0x02, 0x02, 0x01, 0x00, 0x02, 0x05, 0x05, 0x00, 0x03, 0x07, 0x01, 0x01
        /*0010*/ 	.byte	0x02, 0x03, 0x00, 0x00, 0x02, 0x06, 0x01, 0x00, 0x04, 0x0b, 0x08, 0x00, 0x09, 0x00, 0x00, 0x00
        /*0020*/ 	.byte	0x00, 0x00, 0x00, 0x00


//--------------------- .nv.info._Z5sgemmILj64ELj8ELj64ELj8EEviiiffPKfS1_Pf --------------------------
	.section	.nv.info._Z5sgemmILj64ELj8ELj64ELj8EEviiiffPKfS1_Pf,"",@"SHT_CUDA_INFO"
	.sectionflags	@""
	.align	4


	//----- nvinfo : EIATTR_CUDA_API_VERSION
	.align		4
        /*0000*/ 	.byte	0x04, 0x37
        /*0002*/ 	.short	(.L_7 - .L_6)
.L_6:
        /*0004*/ 	.word	0x00000082


	//----- nvinfo : EIATTR_KPARAM_INFO
	.align		4
.L_7:
        /*0008*/ 	.byte	0x04, 0x17
        /*000a*/ 	.short	(.L_9 - .L_8)
.L_8:
        /*000c*/ 	.word	0x00000000
        /*0010*/ 	.short	0x0007
        /*0012*/ 	.short	0x0028
        /*0014*/ 	.byte	0x00, 0xf5, 0x21, 0x00


	//----- nvinfo : EIATTR_KPARAM_INFO
	.align		4
.L_9:
        /*0018*/ 	.byte	0x04, 0x17
        /*001a*/ 	.short	(.L_11 - .L_10)
.L_10:
        /*001c*/ 	.word	0x00000000
        /*0020*/ 	.short	0x0006
        /*0022*/ 	.short	0x0020
        /*0024*/ 	.byte	0x00, 0xf5, 0x21, 0x00


	//----- nvinfo : EIATTR_KPARAM_INFO
	.align		4
.L_11:
        /*0028*/ 	.byte	0x04, 0x17
        /*002a*/ 	.short	(.L_13 - .L_12)
.L_12:
        /*002c*/ 	.word	0x00000000
        /*0030*/ 	.short	0x0005
        /*0032*/ 	.short	0x0018
        /*0034*/ 	.byte	0x00, 0xf5, 0x21, 0x00


	//----- nvinfo : EIATTR_KPARAM_INFO
	.align		4
.L_13:
        /*0038*/ 	.byte	0x04, 0x17
        /*003a*/ 	.short	(.L_15 - .L_14)
.L_14:
        /*003c*/ 	.word	0x00000000
        /*0040*/ 	.short	0x0004
        /*0042*/ 	.short	0x0010
        /*0044*/ 	.byte	0x00, 0xf0, 0x11, 0x00


	//----- nvinfo : EIATTR_KPARAM_INFO
	.align		4
.L_15:
        /*0048*/ 	.byte	0x04, 0x17
        /*004a*/ 	.short	(.L_17 - .L_16)
.L_16:
        /*004c*/ 	.word	0x00000000
        /*0050*/ 	.short	0x0003
        /*0052*/ 	.short	0x000c
        /*0054*/ 	.byte	0x00, 0xf0, 0x11, 0x00


	//----- nvinfo : EIATTR_KPARAM_INFO
	.align		4
.L_17:
        /*0058*/ 	.byte	0x04, 0x17
        /*005a*/ 	.short	(.L_19 - .L_18)
.L_18:
        /*005c*/ 	.word	0x00000000
        /*0060*/ 	.short	0x0002
        /*0062*/ 	.short	0x0008
        /*0064*/ 	.byte	0x00, 0xf0, 0x11, 0x00


	//----- nvinfo : EIATTR_KPARAM_INFO
	.align		4
.L_19:
        /*0068*/ 	.byte	0x04, 0x17
        /*006a*/ 	.short	(.L_21 - .L_20)
.L_20:
        /*006c*/ 	.word	0x00000000
        /*0070*/ 	.short	0x0001
        /*0072*/ 	.short	0x0004
        /*0074*/ 	.byte	0x00, 0xf0, 0x11, 0x00


	//----- nvinfo : EIATTR_KPARAM_INFO
	.align		4
.L_21:
        /*0078*/ 	.byte	0x04, 0x17
        /*007a*/ 	.short	(.L_23 - .L_22)
.L_22:
        /*007c*/ 	.word	0x00000000
        /*0080*/ 	.short	0x0000
        /*0082*/ 	.short	0x0000
        /*0084*/ 	.byte	0x00, 0xf0, 0x11, 0x00


	//----- nvinfo : EIATTR_SPARSE_MMA_MASK
	.align		4
.L_23:
        /*0088*/ 	.byte	0x03, 0x50
        /*008a*/ 	.short	0x0000


	//----- nvinfo : EIATTR_MAXREG_COUNT
	.align		4
        /*008c*/ 	.byte	0x03, 0x1b
        /*008e*/ 	.short	0x00ff


	//----- nvinfo : EIATTR_NUM_BARRIERS
	.align		4
        /*0090*/ 	.byte	0x02, 0x4c
        /*0092*/ 	.byte	0x01
	.zero		1


	//----- nvinfo : EIATTR_MERCURY_ISA_VERSION
	.align		4
        /*0094*/ 	.byte	0x03, 0x5f
        /*0096*/ 	.short	0x0101


	//----- nvinfo : EIATTR_VRC_CTA_INIT_COUNT
	.align		4
        /*0098*/ 	.byte	0x02, 0x4a
	.zero		1
	.zero		1


	//----- nvinfo : EIATTR_EXIT_INSTR_OFFSETS
	.align		4
        /*009c*/ 	.byte	0x04, 0x1c
        /*009e*/ 	.short	(.L_25 - .L_24)


	//   ....[0]....
.L_24:
        /*00a0*/ 	.word	0x00000e40


	//----- nvinfo : EIATTR_CBANK_PARAM_SIZE
	.align		4
.L_25:
        /*00a4*/ 	.byte	0x03, 0x19
        /*00a6*/ 	.short	0x0030


	//----- nvinfo : EIATTR_PARAM_CBANK
	.align		4
        /*00a8*/ 	.byte	0x04, 0x0a
        /*00aa*/ 	.short	(.L_27 - .L_26)
	.align		4
.L_26:
        /*00ac*/ 	.word	index@(.nv.constant0._Z5sgemmILj64ELj8ELj64ELj8EEviiiffPKfS1_Pf)
        /*00b0*/ 	.short	0x0380
        /*00b2*/ 	.short	0x0030


	//----- nvinfo : EIATTR_SW_WAR
	.align		4
.L_27:
        /*00b4*/ 	.byte	0x04, 0x36
        /*00b6*/ 	.short	(.L_29 - .L_28)
.L_28:
        /*00b8*/ 	.word	0x00000008
.L_29:


//--------------------- .nv.callgraph             --------------------------
	.section	.nv.callgraph,"",@"SHT_CUDA_CALLGRAPH"
	.align	4
	.sectionentsize	8
	.align		4
        /*0000*/ 	.word	0x00000000
	.align		4
        /*0004*/ 	.word	0xffffffff
	.align		4
        /*0008*/ 	.word	0x00000000
	.align		4
        /*000c*/ 	.word	0xfffffffe
	.align		4
        /*0010*/ 	.word	0x00000000
	.align		4
        /*0014*/ 	.word	0xfffffffd
	.align		4
        /*0018*/ 	.word	0x00000000
	.align		4
        /*001c*/ 	.word	0xfffffffc


//--------------------- .text._Z5sgemmILj64ELj8ELj64ELj8EEviiiffPKfS1_Pf --------------------------
	.section	.text._Z5sgemmILj64ELj8ELj64ELj8EEviiiffPKfS1_Pf,"ax",@progbits
	.align	128
        .global         _Z5sgemmILj64ELj8ELj64ELj8EEviiiffPKfS1_Pf
        .type           _Z5sgemmILj64ELj8ELj64ELj8EEviiiffPKfS1_Pf,@function
        .size           _Z5sgemmILj64ELj8ELj64ELj8EEviiiffPKfS1_Pf,(.L_x_3 - _Z5sgemmILj64ELj8ELj64ELj8EEviiiffPKfS1_Pf)
        .other          _Z5sgemmILj64ELj8ELj64ELj8EEviiiffPKfS1_Pf,@"STO_CUDA_ENTRY STV_DEFAULT"
_Z5sgemmILj64ELj8ELj64ELj8EEviiiffPKfS1_Pf:
.text._Z5sgemmILj64ELj8ELj64ELj8EEviiiffPKfS1_Pf:
[----:B------:R-:W-:Y:S08]  /*0000*/  LDC R1, c[0x0][0x37c] ;  /* 0x0000df00ff017b82 */ /* 0x000ff00000000800 */
[----:B------:R-:W0:Y:S01]  /*0010*/  LDC R10, c[0x0][0x384] ;  /* 0x0000e100ff0a7b82 */ /* 0x000e220000000800 */
[----:B------:R-:W1:Y:S01]  /*0020*/  S2R R11, SR_TID.X ;  /* 0x00000000000b7919 */ /* 0x000e620000002100 */
[----:B------:R-:W2:Y:S01]  /*0030*/  LDCU.64 UR8, c[0x0][0x358] ;  /* 0x00006b00ff0877ac */ /* 0x000ea20008000a00 */
[----:B------:R-:W-:Y:S01]  /*0040*/  HFMA2 R36, -RZ, RZ, 0, 0 ;  /* 0x00000000ff247431 */ /* 0x000fe200000001ff */
[----:B------:R-:W-:Y:S01]  /*0050*/  CS2R R30, SRZ ;  /* 0x00000000001e7805 */ /* 0x000fe2000001ff00 */
[----:B------:R-:W3:Y:S01]  /*0060*/  S2R R0, SR_CTAID.Y ;  /* 0x0000000000007919 */ /* 0x000ee20000002600 */
[----:B------:R-:W-:-:S02]  /*0070*/  CS2R R28, SRZ ;  /* 0x00000000001c7805 */ /* 0x000fc4000001ff00 */
[----:B------:R-:W-:Y:S01]  /*0080*/  CS2R R32, SRZ ;  /* 0x0000000000207805 */ /* 0x000fe2000001ff00 */
[----:B------:R-:W4:Y:S01]  /*0090*/  S2UR UR4, SR_CTAID.X ;  /* 0x00000000000479c3 */ /* 0x000f220000002500 */
[----:B------:R-:W-:Y:S02]  /*00a0*/  MOV R27, RZ ;  /* 0x000000ff001b7202 */ /* 0x000fe40000000f00 */
[----:B0-----:R-:W-:Y:S01]  /*00b0*/  ISETP.GE.U32.AND P0, PT, R10, 0x8, PT ;  /* 0x000000080a00780c */ /* 0x001fe20003f06070 */
[----:B----4-:R-:W-:Y:S01]  /*00c0*/  USHF.L.U32 UR4, UR4, 0x6, URZ ;  /* 0x0000000604047899 */ /* 0x010fe200080006ff */
[----:B-1----:R-:W-:Y:S02]  /*00d0*/  SHF.R.U32.HI R23, RZ, 0x6, R11 ;  /* 0x00000006ff177819 */ /* 0x002fe4000001160b */
[----:B------:R-:W-:-:S09]  /*00e0*/  LOP3.LUT R22, R11, 0x3f, RZ, 0xc0, !PT ;  /* 0x0000003f0b167812 */ /* 0x000fd200078ec0ff */
[----:B--23--:R-:W-:Y:S05]  /*00f0*/  @!P0 BRA `(.L_x_0) ;  /* 0x0000000800188947 */ /* 0x00cfea0003800000 */
[----:B------:R-:W0:Y:S01]  /*0100*/  LDC R7, c[0x0][0x388] ;  /* 0x0000e200ff077b82 */ /* 0x000e220000000800 */
[----:B------:R-:W1:Y:S01]  /*0110*/  LDCU.64 UR10, c[0x0][0x398] ;  /* 0x00007300ff0a77ac */ /* 0x000e620008000a00 */
[----:B------:R-:W-:Y:S01]  /*0120*/  IMAD R2, R10, UR4, RZ ;  /* 0x000000040a027c24 */ /* 0x000fe2000f8e02ff */
[C---:B------:R-:W-:Y:S02]  /*0130*/  LOP3.LUT R4, R11.reuse, 0x7, RZ, 0xc0, !PT ;  /* 0x000000070b047812 */ /* 0x040fe400078ec0ff */
[----:B------:R-:W-:Y:S01]  /*0140*/  SHF.R.U32.HI R9, RZ, 0x3, R11 ;  /* 0x00000003ff097819 */ /* 0x000fe2000001160b */
[----:B------:R-:W-:Y:S01]  /*0150*/  IMAD.WIDE.U32 R2, R2, 0x4, RZ ;  /* 0x0000000402027825 */ /* 0x000fe200078e00ff */
[----:B------:R-:W2:Y:S01]  /*0160*/  LDCU.64 UR12, c[0x0][0x3a0] ;  /* 0x00007400ff0c77ac */ /* 0x000ea20008000a00 */
[----:B------:R-:W3:Y:S01]  /*0170*/  S2UR UR7, SR_CgaCtaId ;  /* 0x00000000000779c3 */ /* 0x000ee20000008800 */
[----:B------:R-:W-:Y:S01]  /*0180*/  SHF.L.U32 R6, R11, 0x6, RZ ;  /* 0x000000060b067819 */ /* 0x000fe200000006ff */
[----:B------:R-:W-:Y:S01]  /*0190*/  IMAD R5, R9, R10, R4 ;  /* 0x0000000a09057224 */ /* 0x000fe200078e0204 */
[----:B------:R-:W-:Y:S01]  /*01a0*/  UMOV UR5, 0x400 ;  /* 0x0000040000057882 */ /* 0x000fe20000000000 */
[----:B------:R-:W-:Y:S01]  /*01b0*/  LOP3.LUT R8, R11, 0x3c0, RZ, 0xc0, !PT ;  /* 0x000003c00b087812 */ /* 0x000fe200078ec0ff */
[----:B------:R-:W-:Y:S01]  /*01c0*/  UIADD3 UR6, UPT, UPT, UR5, 0x800, URZ ;  /* 0x0000080005067890 */ /* 0x000fe2000fffe0ff */
[----:B------:R-:W-:Y:S01]  /*01d0*/  IMAD.WIDE R2, R5, 0x4, R2 ;  /* 0x0000000405027825 */ /* 0x000fe200078e0202 */
[----:B------:R-:W-:-:S02]  /*01e0*/  LOP3.LUT R6, R6, 0x1c0, RZ, 0xc0, !PT ;  /* 0x000001c006067812 */ /* 0x000fc400078ec0ff */
[----:B------:R-:W-:Y:S02]  /*01f0*/  LOP3.LUT R8, R8, 0x3f, R11, 0xf8, !PT ;  /* 0x0000003f08087812 */ /* 0x000fe400078ef80b */
[----:B-1----:R-:W-:Y:S02]  /*0200*/  IADD3 R2, P0, PT, R2, UR10, RZ ;  /* 0x0000000a02027c10 */ /* 0x002fe4000ff1e0ff */
[----:B------:R-:W-:Y:S02]  /*0210*/  IADD3 R21, PT, PT, R9, R6, RZ ;  /* 0x0000000609157210 */ /* 0x000fe40007ffe0ff */
[----:B------:R-:W-:Y:S01]  /*0220*/  IADD3.X R3, PT, PT, R3, UR11, RZ, P0, !PT ;  /* 0x0000000b03037c10 */ /* 0x000fe200087fe4ff */
[----:B0-----:R-:W-:Y:S01]  /*0230*/  IMAD R4, R23, R7, R22 ;  /* 0x0000000717047224 */ /* 0x001fe200078e0216 */
[----:B------:R-:W-:Y:S02]  /*0240*/  MOV R36, RZ ;  /* 0x000000ff00247202 */ /* 0x000fe40000000f00 */
[----:B------:R-:W-:Y:S01]  /*0250*/  SHF.L.U32 R7, R7, 0x3, RZ ;  /* 0x0000000307077819 */ /* 0x000fe200000006ff */
[----:B------:R-:W-:Y:S01]  /*0260*/  IMAD.WIDE R4, R4, 0x4, RZ ;  /* 0x0000000404047825 */ /* 0x000fe200078e02ff */
[----:B---3--:R-:W-:-:S03]  /*0270*/  ULEA UR5, UR7, UR5, 0x18 ;  /* 0x0000000507057291 */ /* 0x008fc6000f8ec0ff */
[----:B------:R-:W-:Y:S01]  /*0280*/  IMAD.WIDE.U32 R4, R0, 0x100, R4 ;  /* 0x0000010000047825 */ /* 0x000fe200078e0004 */
[----:B------:R-:W-:Y:S02]  /*0290*/  ULEA UR6, UR7, UR6, 0x18 ;  /* 0x0000000607067291 */ /* 0x000fe4000f8ec0ff */
[----:B------:R-:W-:Y:S02]  /*02a0*/  LEA R6, R23, UR5, 0x5 ;  /* 0x0000000517067c11 */ /* 0x000fe4000f8e28ff */
[----:B--2---:R-:W-:Y:S02]  /*02b0*/  IADD3 R24, P0, PT, R4, UR12, RZ ;  /* 0x0000000c04187c10 */ /* 0x004fe4000ff1e0ff */
[----:B------:R-:W-:Y:S02]  /*02c0*/  SHF.R.U32.HI R4, RZ, 0x3, R10 ;  /* 0x00000003ff047819 */ /* 0x000fe4000001160a */
[----:B------:R-:W-:Y:S02]  /*02d0*/  IADD3.X R25, PT, PT, R5, UR13, RZ, P0, !PT ;  /* 0x0000000d05197c10 */ /* 0x000fe400087fe4ff */
[----:B------:R-:W-:-:S02]  /*02e0*/  IADD3 R5, PT, PT, -R4, RZ, RZ ;  /* 0x000000ff04057210 */ /* 0x000fc40007ffe1ff */
[----:B------:R-:W-:Y:S02]  /*02f0*/  LEA R21, R21, UR5, 0x2 ;  /* 0x0000000515157c11 */ /* 0x000fe4000f8e10ff */
[----:B------:R-:W-:Y:S02]  /*0300*/  LEA R20, R8, UR6, 0x2 ;  /* 0x0000000608147c11 */ /* 0x000fe4000f8e10ff */
[----:B------:R-:W-:-:S07]  /*0310*/  LEA R4, R22, UR6, 0x2 ;  /* 0x0000000616047c11 */ /* 0x000fce000f8e10ff */
.L_x_1:
[----:B------:R0:W2:Y:S04]  /*0320*/  LDG.E R35, desc[UR8][R2.64] ;  /* 0x0000000802237981 */ /* 0x0000a8000c1e1900 */
[----:B------:R1:W3:Y:S01]  /*0330*/  LDG.E R37, desc[UR8][R24.64] ;  /* 0x0000000818257981 */ /* 0x0002e2000c1e1900 */
[----:B------:R-:W-:-:S04]  /*0340*/  IADD3 R5, PT, PT, R5, 0x1, RZ ;  /* 0x0000000105057810 */ /* 0x000fc80007ffe0ff */
[----:B------:R-:W-:Y:S02]  /*0350*/  ISETP.NE.AND P0, PT, R5, RZ, PT ;  /* 0x000000ff0500720c */ /* 0x000fe40003f05270 */
[----:B0-----:R-:W-:Y:S01]  /*0360*/  IADD3 R2, P1, PT, R2, 0x20, RZ ;  /* 0x0000002002027810 */ /* 0x001fe20007f3e0ff */
[----:B-1----:R-:W-:-:S03]  /*0370*/  IMAD.WIDE.U32 R24, R7, 0x4, R24 ;  /* 0x0000000407187825 */ /* 0x002fc600078e0018 */
[----:B------:R-:W-:Y:S01]  /*0380*/  IADD3.X R3, PT, PT, RZ, R3, RZ, P1, !PT ;  /* 0x00000003ff037210 */ /* 0x000fe20000ffe4ff */
[----:B--2---:R-:W-:Y:S04]  /*0390*/  STS [R21], R35 ;  /* 0x0000002315007388 */ /* 0x004fe80000000800 */
[----:B---3--:R-:W-:Y:S01]  /*03a0*/  STS [R20], R37 ;  /* 0x0000002514007388 */ /* 0x008fe20000000800 */
[----:B------:R-:W-:Y:S06]  /*03b0*/  BAR.SYNC.DEFER_BLOCKING 0x0 ;  /* 0x0000000000007b1d */ /* 0x000fec0000010000 */
[----:B------:R-:W-:Y:S04]  /*03c0*/  LDS R34, [R4] ;  /* 0x0000000004227984 */ /* 0x000fe80000000800 */
[----:B------:R-:W0:Y:S04]  /*03d0*/  LDS.128 R16, [R6] ;  /* 0x0000000006107984 */ /* 0x000e280000000c00 */
[----:B------:R-:W1:Y:S04]  /*03e0*/  LDS.128 R8, [R6+0x10] ;  /* 0x0000100006087984 */ /* 0x000e680000000c00 */
[----:B------:R-:W-:Y:S04]  /*03f0*/  LDS R26, [R4+0x100] ;  /* 0x00010000041a7984 */ /* 0x000fe80000000800 */
[----:B------:R-:W2:Y:S01]  /*0400*/  LDS.128 R12, [R6+0x100] ;  /* 0x00010000060c7984 */ /* 0x000ea20000000c00 */
[C---:B0-----:R-:W-:Y:S01]  /*0410*/  FFMA R27, R34.reuse, R16, R27 ;  /* 0x00000010221b7223 */ /* 0x041fe2000000001b */
[C---:B------:R-:W-:Y:S01]  /*0420*/  FFMA R30, R34.reuse, R17, R30 ;  /* 0x00000011221e7223 */ /* 0x040fe2000000001e */
[C---:B------:R-:W-:Y:S01]  /*0430*/  FFMA R29, R34.reuse, R18, R29 ;  /* 0x00000012221d7223 */ /* 0x040fe2000000001d */
[C---:B------:R-:W-:Y:S01]  /*0440*/  FFMA R32, R34.reuse, R19, R32 ;  /* 0x0000001322207223 */ /* 0x040fe20000000020 */
[C---:B-1----:R-:W-:Y:S01]  /*0450*/  FFMA R33, R34.reuse, R8, R33 ;  /* 0x0000000822217223 */ /* 0x042fe20000000021 */
[----:B------:R-:W0:Y:S01]  /*0460*/  LDS.128 R16, [R6+0x110] ;  /* 0x0001100006107984 */ /* 0x000e220000000c00 */
[C---:B------:R-:W-:Y:S01]  /*0470*/  FFMA R28, R34.reuse, R9, R28 ;  /* 0x00000009221c7223 */ /* 0x040fe2000000001c */
[C---:B------:R-:W-:Y:S01]  /*0480*/  FFMA R31, R34.reuse, R10, R31 ;  /* 0x0000000a221f7223 */ /* 0x040fe2000000001f */
[----:B------:R-:W-:-:S02]  /*0490*/  FFMA R34, R34, R11, R36 ;  /* 0x0000000b22227223 */ /* 0x000fc40000000024 */
[----:B------:R-:W-:Y:S01]  /*04a0*/  LDS.128 R8, [R6+0x200] ;  /* 0x0002000006087984 */ /* 0x000fe20000000c00 */
[C---:B--2---:R-:W-:Y:S01]  /*04b0*/  FFMA R36, R26.reuse, R12, R27 ;  /* 0x0000000c1a247223 */ /* 0x044fe2000000001b */
[C---:B------:R-:W-:Y:S02]  /*04c0*/  FFMA R30, R26.reuse, R13, R30 ;  /* 0x0000000d1a1e7223 */ /* 0x040fe4000000001e */
[----:B------:R-:W1:Y:S01]  /*04d0*/  LDS R27, [R4+0x200] ;  /* 0x00020000041b7984 */ /* 0x000e620000000800 */
[C---:B------:R-:W-:Y:S01]  /*04e0*/  FFMA R29, R26.reuse, R14, R29 ;  /* 0x0000000e1a1d7223 */ /* 0x040fe2000000001d */
[C---:B------:R-:W-:Y:S02]  /*04f0*/  FFMA R32, R26.reuse, R15, R32 ;  /* 0x0000000f1a207223 */ /* 0x040fe40000000020 */
[----:B------:R-:W2:Y:S01]  /*0500*/  LDS.128 R12, [R6+0x210] ;  /* 0x00021000060c7984 */ /* 0x000ea20000000c00 */
[C---:B0-----:R-:W-:Y:S01]  /*0510*/  FFMA R33, R26.reuse, R16, R33 ;  /* 0x000000101a217223 */ /* 0x041fe20000000021 */
[C---:B------:R-:W-:Y:S01]  /*0520*/  FFMA R28, R26.reuse, R17, R28 ;  /* 0x000000111a1c7223 */ /* 0x040fe2000000001c */
[C---:B------:R-:W-:Y:S01]  /*0530*/  FFMA R31, R26.reuse, R18, R31 ;  /* 0x000000121a1f7223 */ /* 0x040fe2000000001f */
[----:B------:R-:W-:-:S02]  /*0540*/  FFMA R34, R26, R19, R34 ;  /* 0x000000131a227223 */ /* 0x000fc40000000022 */
[----:B------:R-:W-:Y:S04]  /*0550*/  LDS R26, [R4+0x300] ;  /* 0x00030000041a7984 */ /* 0x000fe80000000800 */
[----:B------:R-:W0:Y:S01]  /*0560*/  LDS.128 R16, [R6+0x300] ;  /* 0x0003000006107984 */ /* 0x000e220000000c00 */
[C---:B-1----:R-:W-:Y:S01]  /*0570*/  FFMA R35, R27.reuse, R8, R36 ;  /* 0x000000081b237223 */ /* 0x042fe20000000024 */
[C---:B------:R-:W-:Y:S01]  /*0580*/  FFMA R30, R27.reuse, R9, R30 ;  /* 0x000000091b1e7223 */ /* 0x040fe2000000001e */
[C---:B------:R-:W-:Y:S01]  /*0590*/  FFMA R29, R27.reuse, R10, R29 ;  /* 0x0000000a1b1d7223 */ /* 0x040fe2000000001d */
[C---:B------:R-:W-:Y:S01]  /*05a0*/  FFMA R32, R27.reuse, R11, R32 ;  /* 0x0000000b1b207223 */ /* 0x040fe20000000020 */
[C---:B--2---:R-:W-:Y:S01]  /*05b0*/  FFMA R33, R27.reuse, R12, R33 ;  /* 0x0000000c1b217223 */ /* 0x044fe20000000021 */
[----:B------:R-:W1:Y:S01]  /*05c0*/  LDS.128 R8, [R6+0x310] ;  /* 0x0003100006087984 */ /* 0x000e620000000c00 */
[C---:B------:R-:W-:Y:S01]  /*05d0*/  FFMA R28, R27.reuse, R13, R28 ;  /* 0x0000000d1b1c7223 */ /* 0x040fe2000000001c */
[C---:B------:R-:W-:Y:S01]  /*05e0*/  FFMA R31, R27.reuse, R14, R31 ;  /* 0x0000000e1b1f7223 */ /* 0x040fe2000000001f */
[----:B------:R-:W-:-:S02]  /*05f0*/  FFMA R34, R27, R15, R34 ;  /* 0x0000000f1b227223 */ /* 0x000fc40000000022 */
[----:B------:R-:W-:Y:S04]  /*0600*/  LDS R27, [R4+0x400] ;  /* 0x00040000041b7984 */ /* 0x000fe80000000800 */
[----:B------:R-:W2:Y:S01]  /*0610*/  LDS.128 R12, [R6+0x400] ;  /* 0x00040000060c7984 */ /* 0x000ea20000000c00 */
[C---:B0-----:R-:W-:Y:S01]  /*0620*/  FFMA R36, R26.reuse, R16, R35 ;  /* 0x000000101a247223 */ /* 0x041fe20000000023 */
[C---:B------:R-:W-:Y:S01]  /*0630*/  FFMA R30, R26.reuse, R17, R30 ;  /* 0x000000111a1e7223 */ /* 0x040fe2000000001e */
[C---:B------:R-:W-:Y:S01]  /*0640*/  FFMA R29, R26.reuse, R18, R29 ;  /* 0x000000121a1d7223 */ /* 0x040fe2000000001d */
[C---:B------:R-:W-:Y:S02]  /*0650*/  FFMA R32, R26.reuse, R19, R32 ;  /* 0x000000131a207223 */ /* 0x040fe40000000020 */
[----:B------:R-:W0:Y:S01]  /*0660*/  LDS.128 R16, [R6+0x410] ;  /* 0x0004100006107984 */ /* 0x000e220000000c00 */
[C---:B-1----:R-:W-:Y:S01]  /*0670*/  FFMA R33, R26.reuse, R8, R33 ;  /* 0x000000081a217223 */ /* 0x042fe20000000021 */
[C---:B------:R-:W-:Y:S01]  /*0680*/  FFMA R28, R26.reuse, R9, R28 ;  /* 0x000000091a1c7223 */ /* 0x040fe2000000001c */
[C---:B------:R-:W-:Y:S01]  /*0690*/  FFMA R31, R26.reuse, R10, R31 ;  /* 0x0000000a1a1f7223 */ /* 0x040fe2000000001f */
[----:B------:R-:W-:-:S02]  /*06a0*/  FFMA R34, R26, R11, R34 ;  /* 0x0000000b1a227223 */ /* 0x000fc40000000022 */
[----:B------:R-:W-:Y:S04]  /*06b0*/  LDS R26, [R4+0x500] ;  /* 0x00050000041a7984 */ /* 0x000fe80000000800 */
[----:B------:R-:W1:Y:S01]  /*06c0*/  LDS.128 R8, [R6+0x500] ;  /* 0x0005000006087984 */ /* 0x000e620000000c00 */
[C---:B--2---:R-:W-:Y:S01]  /*06d0*/  FFMA R35, R27.reuse, R12, R36 ;  /* 0x0000000c1b237223 */ /* 0x044fe20000000024 */
[C---:B------:R-:W-:Y:S01]  /*06e0*/  FFMA R30, R27.reuse, R13, R30 ;  /* 0x0000000d1b1e7223 */ /* 0x040fe2000000001e */
        /* <DEDUP_REMOVED lines=12> */
[C---:B------:R-:W-:Y:S02]  /*07b0*/  FFMA R32, R26.reuse, R11, R32 ;  /* 0x0000000b1a207223 */ /* 0x040fe40000000020 */
[----:B------:R-:W1:Y:S01]  /*07c0*/  LDS.128 R8, [R6+0x610] ;  /* 0x0006100006087984 */ /* 0x000e620000000c00 */
[C---:B--2---:R-:W-:Y:S01]  /*07d0*/  FFMA R33, R26.reuse, R12, R33 ;  /* 0x0000000c1a217223 */ /* 0x044fe20000000021 */
[C---:B------:R-:W-:Y:S01]  /*07e0*/  FFMA R28, R26.reuse, R13, R28 ;  /* 0x0000000d1a1c7223 */ /* 0x040fe2000000001c */
[C---:B------:R-:W-:Y:S01]  /*07f0*/  FFMA R31, R26.reuse, R14, R31 ;  /* 0x0000000e1a1f7223 */ /* 0x040fe2000000001f */
[----:B------:R-:W-:-:S02]  /*0800*/  FFMA R34, R26, R15, R34 ;  /* 0x0000000f1a227223 */ /* 0x000fc40000000022 */
[----:B------:R-:W-:Y:S01]  /*0810*/  LDS.128 R12, [R6+0x700] ;  /* 0x00070000060c7984 */ /* 0x000fe20000000c00 */
[C---:B0-----:R-:W-:Y:S01]  /*0820*/  FFMA R35, R27.reuse, R16, R36 ;  /* 0x000000101b237223 */ /* 0x041fe20000000024 */
[C---:B------:R-:W-:Y:S01]  /*0830*/  FFMA R30, R27.reuse, R17, R30 ;  /* 0x000000111b1e7223 */ /* 0x040fe2000000001e */
[C---:B------:R-:W-:Y:S01]  /*0840*/  FFMA R29, R27.reuse, R18, R29 ;  /* 0x000000121b1d7223 */ /* 0x040fe2000000001d */
[C---:B------:R-:W-:Y:S01]  /*0850*/  FFMA R32, R27.reuse, R19, R32 ;  /* 0x000000131b207223 */ /* 0x040fe20000000020 */
[----:B------:R-:W0:Y:S01]  /*0860*/  LDS R36, [R4+0x700] ;  /* 0x0007000004247984 */ /* 0x000e220000000800 */
[C---:B-1----:R-:W-:Y:S01]  /*0870*/  FFMA R33, R27.reuse, R8, R33 ;  /* 0x000000081b217223 */ /* 0x042fe20000000021 */
[C---:B------:R-:W-:Y:S02]  /*0880*/  FFMA R28, R27.reuse, R9, R28 ;  /* 0x000000091b1c7223 */ /* 0x040fe4000000001c */
[----:B------:R-:W1:Y:S01]  /*0890*/  LDS.128 R16, [R6+0x710] ;  /* 0x0007100006107984 */ /* 0x000e620000000c00 */
[C---:B------:R-:W-:Y:S01]  /*08a0*/  FFMA R31, R27.reuse, R10, R31 ;  /* 0x0000000a1b1f7223 */ /* 0x040fe2000000001f */
[----:B------:R-:W-:Y:S01]  /*08b0*/  FFMA R34, R27, R11, R34 ;  /* 0x0000000b1b227223 */ /* 0x000fe20000000022 */
[C---:B0-----:R-:W-:Y:S01]  /*08c0*/  FFMA R27, R36.reuse, R12, R35 ;  /* 0x0000000c241b7223 */ /* 0x041fe20000000023 */
[C---:B------:R-:W-:Y:S01]  /*08d0*/  FFMA R30, R36.reuse, R13, R30 ;  /* 0x0000000d241e7223 */ /* 0x040fe2000000001e */
[C---:B------:R-:W-:Y:S01]  /*08e0*/  FFMA R29, R36.reuse, R14, R29 ;  /* 0x0000000e241d7223 */ /* 0x040fe2000000001d */
[C---:B------:R-:W-:Y:S01]  /*08f0*/  FFMA R32, R36.reuse, R15, R32 ;  /* 0x0000000f24207223 */ /* 0x040fe20000000020 */
[C---:B-1----:R-:W-:Y:S01]  /*0900*/  FFMA R33, R36.reuse, R16, R33 ;  /* 0x0000001024217223 */ /* 0x042fe20000000021 */
[C---:B------:R-:W-:Y:S01]  /*0910*/  FFMA R28, R36.reuse, R17, R28 ;  /* 0x00000011241c7223 */ /* 0x040fe2000000001c */
[C---:B------:R-:W-:Y:S01]  /*0920*/  FFMA R31, R36.reuse, R18, R31 ;  /* 0x00000012241f7223 */ /* 0x040fe2000000001f */
[----:B------:R-:W-:Y:S01]  /*0930*/  FFMA R36, R36, R19, R34 ;  /* 0x0000001324247223 */ /* 0x000fe20000000022 */
[----:B------:R-:W-:Y:S06]  /*0940*/  BAR.SYNC.DEFER_BLOCKING 0x0 ;  /* 0x0000000000007b1d */ /* 0x000fec0000010000 */
[----:B------:R-:W-:Y:S05]  /*0950*/  @P0 BRA `(.L_x_1) ;  /* 0xfffffff800700947 */ /* 0x000fea000383ffff */
.L_x_0:
[----:B------:R-:W0:Y:S01]  /*0960*/  LDC.64 R2, c[0x0][0x388] ;  /* 0x0000e200ff027b82 */ /* 0x000e220000000a00 */
[----:B------:R-:W1:Y:S01]  /*0970*/  LDCU.64 UR6, c[0x0][0x3a8] ;  /* 0x00007500ff0677ac */ /* 0x000e620008000a00 */
[----:B------:R-:W-:Y:S01]  /*0980*/  SHF.L.U32 R5, R0, 0x6, RZ ;  /* 0x0000000600057819 */ /* 0x000fe200000006ff */
[----:B0-----:R-:W-:-:S04]  /*0990*/  IMAD R23, R23, R2, RZ ;  /* 0x0000000217177224 */ /* 0x001fc800078e02ff */
[----:B------:R-:W-:Y:S01]  /*09a0*/  IMAD R0, R2, UR4, R5 ;  /* 0x0000000402007c24 */ /* 0x000fe2000f8e0205 */
[----:B------:R-:W0:Y:S01]  /*09b0*/  LDCU UR4, c[0x0][0x390] ;  /* 0x00007200ff0477ac */ /* 0x000e220008000800 */
[----:B------:R-:W-:-:S04]  /*09c0*/  LEA R23, R23, R22, 0x3 ;  /* 0x0000001617177211 */ /* 0x000fc800078e18ff */
[----:B------:R-:W-:-:S04]  /*09d0*/  IADD3 R4, P0, PT, R0, R23, RZ ;  /* 0x0000001700047210 */ /* 0x000fc80007f1e0ff */
[----:B------:R-:W-:Y:S02]  /*09e0*/  IADD3.X R5, PT, PT, RZ, RZ, RZ, P0, !PT ;  /* 0x000000ffff057210 */ /* 0x000fe400007fe4ff */
[----:B-1----:R-:W-:-:S04]  /*09f0*/  LEA R8, P0, R4, UR6, 0x2 ;  /* 0x0000000604087c11 */ /* 0x002fc8000f8010ff */
[----:B------:R-:W-:-:S05]  /*0a00*/  LEA.HI.X R9, R4, UR7, R5, 0x2, P0 ;  /* 0x0000000704097c11 */ /* 0x000fca00080f1405 */
[----:B------:R-:W0:Y:S01]  /*0a10*/  LDG.E R5, desc[UR8][R8.64] ;  /* 0x0000000808057981 */ /* 0x000e22000c1e1900 */
[----:B------:R-:W-:-:S04]  /*0a20*/  IADD3 R23, PT, PT, R23, R2, RZ ;  /* 0x0000000217177210 */ /* 0x000fc80007ffe0ff */
[----:B------:R-:W-:-:S04]  /*0a30*/  IADD3 R7, P0, PT, R0, R23, RZ ;  /* 0x0000001700077210 */ /* 0x000fc80007f1e0ff */
[----:B------:R-:W-:Y:S02]  /*0a40*/  IADD3.X R10, PT, PT, RZ, RZ, RZ, P0, !PT ;  /* 0x000000ffff0a7210 */ /* 0x000fe400007fe4ff */
[----:B------:R-:W-:Y:S01]  /*0a50*/  LEA R4, P0, R7, UR6, 0x2 ;  /* 0x0000000607047c11 */ /* 0x000fe2000f8010ff */
[----:B0-----:R-:W-:-:S03]  /*0a60*/  FMUL R6, R5, UR4 ;  /* 0x0000000405067c20 */ /* 0x001fc60008400000 */
[----:B------:R-:W-:Y:S01]  /*0a70*/  LEA.HI.X R5, R7, UR7, R10, 0x2, P0 ;  /* 0x0000000707057c11 */ /* 0x000fe200080f140a */
[----:B------:R-:W-:-:S05]  /*0a80*/  FFMA R27, R27, R3, R6 ;  /* 0x000000031b1b7223 */ /* 0x000fca0000000006 */
[----:B------:R0:W-:Y:S04]  /*0a90*/  STG.E desc[UR8][R8.64], R27 ;  /* 0x0000001b08007986 */ /* 0x0001e8000c101908 */
[----:B------:R-:W2:Y:S01]  /*0aa0*/  LDG.E R7, desc[UR8][R4.64] ;  /* 0x0000000804077981 */ /* 0x000ea2000c1e1900 */
[----:B------:R-:W-:-:S04]  /*0ab0*/  IADD3 R23, PT, PT, R23, R2, RZ ;  /* 0x0000000217177210 */ /* 0x000fc80007ffe0ff */
[----:B------:R-:W-:-:S04]  /*0ac0*/  IADD3 R10, P0, PT, R0, R23, RZ ;  /* 0x00000017000a7210 */ /* 0x000fc80007f1e0ff */
[----:B------:R-:W-:Y:S02]  /*0ad0*/  IADD3.X R13, PT, PT, RZ, RZ, RZ, P0, !PT ;  /* 0x000000ffff0d7210 */ /* 0x000fe400007fe4ff */
[----:B------:R-:W-:Y:S01]  /*0ae0*/  LEA R6, P0, R10, UR6, 0x2 ;  /* 0x000000060a067c11 */ /* 0x000fe2000f8010ff */
[----:B--2---:R-:W-:-:S03]  /*0af0*/  FMUL R11, R7, UR4 ;  /* 0x00000004070b7c20 */ /* 0x004fc60008400000 */
[----:B------:R-:W-:Y:S01]  /*0b00*/  LEA.HI.X R7, R10, UR7, R13, 0x2, P0 ;  /* 0x000000070a077c11 */ /* 0x000fe200080f140d */
[----:B------:R-:W-:-:S05]  /*0b10*/  FFMA R11, R30, R3, R11 ;  /* 0x000000031e0b7223 */ /* 0x000fca000000000b */
[----:B------:R1:W-:Y:S04]  /*0b20*/  STG.E desc[UR8][R4.64], R11 ;  /* 0x0000000b04007986 */ /* 0x0003e8000c101908 */
[----:B------:R-:W2:Y:S01]  /*0b30*/  LDG.E R10, desc[UR8][R6.64] ;  /* 0x00000008060a7981 */ /* 0x000ea2000c1e1900 */
[----:B------:R-:W-:-:S04]  /*0b40*/  IADD3 R23, PT, PT, R23, R2, RZ ;  /* 0x0000000217177210 */ /* 0x000fc80007ffe0ff */
[----:B0-----:R-:W-:-:S04]  /*0b50*/  IADD3 R9, P0, PT, R0, R23, RZ ;  /* 0x0000001700097210 */ /* 0x001fc80007f1e0ff */
[----:B------:R-:W-:Y:S02]  /*0b60*/  IADD3.X R12, PT, PT, RZ, RZ, RZ, P0, !PT ;  /* 0x000000ffff0c7210 */ /* 0x000fe400007fe4ff */
[----:B------:R-:W-:-:S04]  /*0b70*/  LEA R8, P0, R9, UR6, 0x2 ;  /* 0x0000000609087c11 */ /* 0x000fc8000f8010ff */
[----:B------:R-:W-:Y:S01]  /*0b80*/  LEA.HI.X R9, R9, UR7, R12, 0x2, P0 ;  /* 0x0000000709097c11 */ /* 0x000fe200080f140c */
[----:B--2---:R-:W-:-:S04]  /*0b90*/  FMUL R10, R10, UR4 ;  /* 0x000000040a0a7c20 */ /* 0x004fc80008400000 */
[----:B------:R-:W-:-:S05]  /*0ba0*/  FFMA R29, R29, R3, R10 ;  /* 0x000000031d1d7223 */ /* 0x000fca000000000a */
[----:B------:R0:W-:Y:S04]  /*0bb0*/  STG.E desc[UR8][R6.64], R29 ;  /* 0x0000001d06007986 */ /* 0x0001e8000c101908 */
[----:B------:R-:W2:Y:S01]  /*0bc0*/  LDG.E R12, desc[UR8][R8.64] ;  /* 0x00000008080c7981 */ /* 0x000ea2000c1e1900 */
[----:B------:R-:W-:-:S04]  /*0bd0*/  IADD3 R23, PT, PT, R23, R2, RZ ;  /* 0x0000000217177210 */ /* 0x000fc80007ffe0ff */
[----:B-1----:R-:W-:-:S04]  /*0be0*/  IADD3 R4, P0, PT, R0, R23, RZ ;  /* 0x0000001700047210 */ /* 0x002fc80007f1e0ff */
        /* <DEDUP_REMOVED lines=14> */
[----:B------:R-:W-:Y:S04]  /*0cd0*/  STG.E desc[UR8][R10.64], R33 ;  /* 0x000000210a007986 */ /* 0x000fe8000c101908 */
        /* <DEDUP_REMOVED lines=17> */
[----:B------:R-:W-:Y:S04]  /*0df0*/  STG.E desc[UR8][R4.64], R31 ;  /* 0x0000001f04007986 */ /* 0x000fe8000c101908 */
[----:B------:R-:W0:Y:S02]  /*0e00*/  LDG.E R0, desc[UR8][R8.64] ;  /* 0x0000000808007981 */ /* 0x000e24000c1e1900 */
[----:B0-----:R-:W-:-:S04]  /*0e10*/  FMUL R7, R0, UR4 ;  /* 0x0000000400077c20 */ /* 0x001fc80008400000 */
[----:B------:R-:W-:-:S05]  /*0e20*/  FFMA R7, R36, R3, R7 ;  /* 0x0000000324077223 */ /* 0x000fca0000000007 */
[----:B------:R-:W-:Y:S01]  /*0e30*/  STG.E desc[UR8][R8.64], R7 ;  /* 0x0000000708007986 */ /* 0x000fe2000c101908 */
[----:B------:R-:W-:Y:S05]  /*0e40*/  EXIT ;  /* 0x000000000000794d */ /* 0x000fea0003800000 */
.L_x_2:
[----:B------:R-:W-:-:S00]  /*0e50*/  BRA `(.L_x_2) ;  /* 0xfffffffc00fc7947 */ /* 0x000fc0000383ffff */
[----:B------:R-:W-:-:S00]  /*0e60*/  NOP ;  /* 0x0000000000007918 */ /* 0x000fc00000000000 */
        /* <DEDUP_REMOVED lines=9> */
.L_x_3:


//--------------------- .nv.shared._Z5sgemmILj64ELj8ELj64ELj8EEviiiffPKfS1_Pf --------------------------
	.section	.nv.shared._Z5sgemmILj64ELj8ELj64ELj8EEviiiffPKfS1_Pf,"aw",@nobits
	.sectionflags	@""
	.align	4
.nv.shared._Z5sgemmILj64ELj8ELj64ELj8EEviiiffPKfS1_Pf:
	.zero		5120


//--------------------- .nv.shared.reserved.0     --------------------------
	.section	.nv.shared.reserved.0,"aw",@nobits
	.weak		__nv_reservedSMEM_offset_0_alias
	.size		__nv_reservedSMEM_offset_0_alias, 0, 64
	.other		__nv_reservedSMEM_offset_0_alias,@"STO_CUDA_RESERVED_SHARED STV_DEFAULT"
__nv_reservedSMEM_offset_0_alias:
	.zero		0
	.zero		64


//--------------------- .nv.constant0._Z5sgemmILj64ELj8ELj64ELj8EEviiiffPKfS1_Pf --------------------------
	.section	.nv.constant0._Z5sgemmILj64ELj8ELj64ELj8EEviiiffPKfS1_Pf,"a",@progbits
	.sectionflags	@""
	.align	4
.nv.constant0._Z5sgemmILj64ELj8ELj64ELj8EEviiiffPKfS1_Pf:
	.zero		944


//--------------------- SYMBOLS --------------------------

	.type		.nv.reservedSmem.offset0,@object
	.size		.nv.reservedSmem.offset0,0x4
	.type		.nv.reservedSmem.cap,@object
	.size		.nv.reservedSmem.cap,0x4
